//
// Generated by NVIDIA NVVM Compiler
//
// Compiler Build ID: CL-36424714
// Cuda compilation tools, release 13.0, V13.0.88
// Based on NVVM 20.0.0
//

.version 9.0
.target sm_100
.address_size 64

	// .globl	_Z24KernelConvolutionCachingPiS_ii
.const .align 4 .b8 M[20];

.visible .entry _Z24KernelConvolutionCachingPiS_ii(
	.param .u64 .ptr .align 1 _Z24KernelConvolutionCachingPiS_ii_param_0,
	.param .u64 .ptr .align 1 _Z24KernelConvolutionCachingPiS_ii_param_1,
	.param .u32 _Z24KernelConvolutionCachingPiS_ii_param_2,
	.param .u32 _Z24KernelConvolutionCachingPiS_ii_param_3
)
{
	.reg .pred 	%p<55>;
	.reg .b32 	%r<136>;
	.reg .b64 	%rd<49>;

	ld.param.u64 	%rd6, [_Z24KernelConvolutionCachingPiS_ii_param_0];
	ld.param.u64 	%rd5, [_Z24KernelConvolutionCachingPiS_ii_param_1];
	ld.param.u32 	%r65, [_Z24KernelConvolutionCachingPiS_ii_param_2];
	ld.param.u32 	%r66, [_Z24KernelConvolutionCachingPiS_ii_param_3];
	cvta.to.global.u64 	%rd1, %rd6;
	mov.u32 	%r68, %ctaid.x;
	mov.u32 	%r69, %ntid.x;
	mov.u32 	%r70, %tid.x;
	mad.lo.s32 	%r1, %r68, %r69, %r70;
	shr.u32 	%r71, %r65, 31;
	add.s32 	%r72, %r65, %r71;
	shr.s32 	%r73, %r72, 1;
	sub.s32 	%r2, %r1, %r73;
	setp.lt.s32 	%p1, %r65, 1;
	mov.b32 	%r112, 0;
	@%p1 bra 	$L__BB0_41;
	and.b32  	%r3, %r65, 7;
	setp.lt.u32 	%p2, %r65, 8;
	mov.b32 	%r128, 0;
	mov.u32 	%r112, %r128;
	@%p2 bra 	$L__BB0_20;
	and.b32  	%r128, %r65, 2147483640;
	mov.b32 	%r110, 0;
	mov.u64 	%rd8, M;
	mov.u32 	%r112, %r110;
$L__BB0_3:
	.pragma "nounroll";
	add.s32 	%r7, %r2, %r110;
	setp.lt.s32 	%p3, %r7, 0;
	setp.ge.s32 	%p4, %r7, %r66;
	mul.wide.u32 	%rd7, %r110, 4;
	add.s64 	%rd2, %rd8, %rd7;
	or.pred  	%p5, %p3, %p4;
	@%p5 bra 	$L__BB0_5;
	mul.wide.u32 	%rd9, %r7, 4;
	add.s64 	%rd10, %rd1, %rd9;
	ld.global.u32 	%r77, [%rd10];
	ld.const.u32 	%r78, [%rd2];
	mad.lo.s32 	%r112, %r78, %r77, %r112;
$L__BB0_5:
	add.s32 	%r10, %r7, 1;
	setp.lt.s32 	%p6, %r10, 0;
	setp.ge.s32 	%p7, %r10, %r66;
	or.pred  	%p8, %p6, %p7;
	@%p8 bra 	$L__BB0_7;
	mul.wide.u32 	%rd11, %r10, 4;
	add.s64 	%rd12, %rd1, %rd11;
	ld.global.u32 	%r79, [%rd12];
	ld.const.u32 	%r80, [%rd2+4];
	mad.lo.s32 	%r112, %r80, %r79, %r112;
$L__BB0_7:
	add.s32 	%r13, %r7, 2;
	setp.lt.s32 	%p9, %r13, 0;
	setp.ge.s32 	%p10, %r13, %r66;
	or.pred  	%p11, %p9, %p10;
	@%p11 bra 	$L__BB0_9;
	mul.wide.u32 	%rd13, %r13, 4;
	add.s64 	%rd14, %rd1, %rd13;
	ld.global.u32 	%r81, [%rd14];
	ld.const.u32 	%r82, [%rd2+8];
	mad.lo.s32 	%r112, %r82, %r81, %r112;
$L__BB0_9:
	add.s32 	%r16, %r7, 3;
	setp.lt.s32 	%p12, %r16, 0;
	setp.ge.s32 	%p13, %r16, %r66;
	or.pred  	%p14, %p12, %p13;
	@%p14 bra 	$L__BB0_11;
	mul.wide.u32 	%rd15, %r16, 4;
	add.s64 	%rd16, %rd1, %rd15;
	ld.global.u32 	%r83, [%rd16];
	ld.const.u32 	%r84, [%rd2+12];
	mad.lo.s32 	%r112, %r84, %r83, %r112;
$L__BB0_11:
	add.s32 	%r19, %r7, 4;
	setp.lt.s32 	%p15, %r19, 0;
	setp.ge.s32 	%p16, %r19, %r66;
	or.pred  	%p17, %p15, %p16;
	@%p17 bra 	$L__BB0_13;
	mul.wide.u32 	%rd17, %r19, 4;
	add.s64 	%rd18, %rd1, %rd17;
	ld.global.u32 	%r85, [%rd18];
	ld.const.u32 	%r86, [%rd2+16];
	mad.lo.s32 	%r112, %r86, %r85, %r112;
$L__BB0_13:
	add.s32 	%r22, %r7, 5;
	setp.lt.s32 	%p18, %r22, 0;
	setp.ge.s32 	%p19, %r22, %r66;
	or.pred  	%p20, %p18, %p19;
	@%p20 bra 	$L__BB0_15;
	mul.wide.u32 	%rd19, %r22, 4;
	add.s64 	%rd20, %rd1, %rd19;
	ld.global.u32 	%r87, [%rd20];
	ld.const.u32 	%r88, [%rd2+20];
	mad.lo.s32 	%r112, %r88, %r87, %r112;
$L__BB0_15:
	add.s32 	%r25, %r7, 6;
	setp.lt.s32 	%p21, %r25, 0;
	setp.ge.s32 	%p22, %r25, %r66;
	or.pred  	%p23, %p21, %p22;
	@%p23 bra 	$L__BB0_17;
	mul.wide.u32 	%rd21, %r25, 4;
	add.s64 	%rd22, %rd1, %rd21;
	ld.global.u32 	%r89, [%rd22];
	ld.const.u32 	%r90, [%rd2+24];
	mad.lo.s32 	%r112, %r90, %r89, %r112;
$L__BB0_17:
	add.s32 	%r28, %r7, 7;
	setp.lt.s32 	%p24, %r28, 0;
	setp.ge.s32 	%p25, %r28, %r66;
	or.pred  	%p26, %p24, %p25;
	@%p26 bra 	$L__BB0_19;
	mul.wide.u32 	%rd23, %r28, 4;
	add.s64 	%rd24, %rd1, %rd23;
	ld.global.u32 	%r91, [%rd24];
	ld.const.u32 	%r92, [%rd2+28];
	mad.lo.s32 	%r112, %r92, %r91, %r112;
$L__BB0_19:
	add.s32 	%r110, %r110, 8;
	setp.ne.s32 	%p27, %r110, %r128;
	@%p27 bra 	$L__BB0_3;
$L__BB0_20:
	setp.eq.s32 	%p28, %r3, 0;
	@%p28 bra 	$L__BB0_41;
	and.b32  	%r35, %r65, 3;
	setp.lt.u32 	%p29, %r3, 4;
	@%p29 bra 	$L__BB0_31;
	add.s32 	%r36, %r2, %r128;
	setp.lt.s32 	%p30, %r36, 0;
	setp.ge.s32 	%p31, %r36, %r66;
	mul.wide.u32 	%rd25, %r128, 4;
	mov.u64 	%rd26, M;
	add.s64 	%rd3, %rd26, %rd25;
	or.pred  	%p32, %p30, %p31;
	@%p32 bra 	$L__BB0_24;
	mul.wide.u32 	%rd27, %r36, 4;
	add.s64 	%rd28, %rd1, %rd27;
	ld.global.u32 	%r94, [%rd28];
	ld.const.u32 	%r95, [%rd3];
	mad.lo.s32 	%r112, %r95, %r94, %r112;
$L__BB0_24:
	add.s32 	%r39, %r36, 1;
	setp.lt.s32 	%p33, %r39, 0;
	setp.ge.s32 	%p34, %r39, %r66;
	or.pred  	%p35, %p33, %p34;
	@%p35 bra 	$L__BB0_26;
	mul.wide.u32 	%rd29, %r39, 4;
	add.s64 	%rd30, %rd1, %rd29;
	ld.global.u32 	%r96, [%rd30];
	ld.const.u32 	%r97, [%rd3+4];
	mad.lo.s32 	%r112, %r97, %r96, %r112;
$L__BB0_26:
	add.s32 	%r42, %r36, 2;
	setp.lt.s32 	%p36, %r42, 0;
	setp.ge.s32 	%p37, %r42, %r66;
	or.pred  	%p38, %p36, %p37;
	@%p38 bra 	$L__BB0_28;
	mul.wide.u32 	%rd31, %r42, 4;
	add.s64 	%rd32, %rd1, %rd31;
	ld.global.u32 	%r98, [%rd32];
	ld.const.u32 	%r99, [%rd3+8];
	mad.lo.s32 	%r112, %r99, %r98, %r112;
$L__BB0_28:
	add.s32 	%r45, %r36, 3;
	setp.lt.s32 	%p39, %r45, 0;
	setp.ge.s32 	%p40, %r45, %r66;
	or.pred  	%p41, %p39, %p40;
	@%p41 bra 	$L__BB0_30;
	mul.wide.u32 	%rd33, %r45, 4;
	add.s64 	%rd34, %rd1, %rd33;
	ld.global.u32 	%r100, [%rd34];
	ld.const.u32 	%r101, [%rd3+12];
	mad.lo.s32 	%r112, %r101, %r100, %r112;
$L__BB0_30:
	add.s32 	%r128, %r128, 4;
$L__BB0_31:
	setp.eq.s32 	%p42, %r35, 0;
	@%p42 bra 	$L__BB0_41;
	setp.eq.s32 	%p43, %r35, 1;
	@%p43 bra 	$L__BB0_38;
	add.s32 	%r52, %r2, %r128;
	setp.lt.s32 	%p44, %r52, 0;
	setp.ge.s32 	%p45, %r52, %r66;
	mul.wide.u32 	%rd35, %r128, 4;
	mov.u64 	%rd36, M;
	add.s64 	%rd4, %rd36, %rd35;
	or.pred  	%p46, %p44, %p45;
	@%p46 bra 	$L__BB0_35;
	mul.wide.u32 	%rd37, %r52, 4;
	add.s64 	%rd38, %rd1, %rd37;
	ld.global.u32 	%r103, [%rd38];
	ld.const.u32 	%r104, [%rd4];
	mad.lo.s32 	%r112, %r104, %r103, %r112;
$L__BB0_35:
	add.s32 	%r55, %r52, 1;
	setp.lt.s32 	%p47, %r55, 0;
	setp.ge.s32 	%p48, %r55, %r66;
	or.pred  	%p49, %p47, %p48;
	@%p49 bra 	$L__BB0_37;
	mul.wide.u32 	%rd39, %r55, 4;
	add.s64 	%rd40, %rd1, %rd39;
	ld.global.u32 	%r105, [%rd40];
	ld.const.u32 	%r106, [%rd4+4];
	mad.lo.s32 	%r112, %r106, %r105, %r112;
$L__BB0_37:
	add.s32 	%r128, %r128, 2;
$L__BB0_38:
	and.b32  	%r107, %r65, 1;
	setp.eq.b32 	%p50, %r107, 1;
	not.pred 	%p51, %p50;
	@%p51 bra 	$L__BB0_41;
	add.s32 	%r62, %r2, %r128;
	setp.lt.s32 	%p52, %r62, 0;
	setp.ge.s32 	%p53, %r62, %r66;
	or.pred  	%p54, %p52, %p53;
	@%p54 bra 	$L__BB0_41;
	mul.wide.u32 	%rd41, %r62, 4;
	add.s64 	%rd42, %rd1, %rd41;
	ld.global.u32 	%r108, [%rd42];
	mul.wide.u32 	%rd43, %r128, 4;
	mov.u64 	%rd44, M;
	add.s64 	%rd45, %rd44, %rd43;
	ld.const.u32 	%r109, [%rd45];
	mad.lo.s32 	%r112, %r109, %r108, %r112;
$L__BB0_41:
	cvta.to.global.u64 	%rd46, %rd5;
	mul.wide.s32 	%rd47, %r1, 4;
	add.s64 	%rd48, %rd46, %rd47;
	st.global.u32 	[%rd48], %r112;
	ret;

}


// ===== COMPILED SASS (sm_100) =====

	.target	sm_100

	.elftype	@"ET_EXEC"


//--------------------- .note.nv.tkinfo           --------------------------
	.section	.note.nv.tkinfo,"",@"SHT_NOTE"
	.sectionflags	@"SHF_NOTE_NV_TKINFO"
	.tkinfo
        /*0018*/ 	.word	0x00000002
        /*0030*/ 	.string	""
        /*0030*/ 	.string	"ptxas"
        /*0030*/ 	.string	"Cuda compilation tools, release 13.0, V13.0.88"
        /*0030*/ 	.string	"Build cuda_13.0.r13.0/compiler.36424714_0"
        /*0030*/ 	.string	"-arch sm_100 -m 64 "



//--------------------- .note.nv.cuinfo           --------------------------
	.section	.note.nv.cuinfo,"",@"SHT_NOTE"
	.sectionflags	@"SHF_NOTE_NV_CUINFO"
        /*0018*/ 	.short	0x0002
        /*001a*/ 	.short	0x0064
        /*001c*/ 	.short	0x0082
	.zero		2


//--------------------- .nv.info                  --------------------------
	.section	.nv.info,"",@"SHT_CUDA_INFO"
	.align	4


	//----- nvinfo : EIATTR_REGCOUNT
	.align		4
        /*0000*/ 	.byte	0x04, 0x2f
        /*0002*/ 	.short	(.L_2 - .L_1)
	.align		4
.L_1:
        /*0004*/ 	.word	index@(_Z24KernelConvolutionCachingPiS_ii)
        /*0008*/ 	.word	0x00000020


	//----- nvinfo : EIATTR_FRAME_SIZE
	.align		4
.L_2:
        /*000c*/ 	.byte	0x04, 0x11
        /*000e*/ 	.short	(.L_4 - .L_3)
	.align		4
.L_3:
        /*0010*/ 	.word	index@(_Z24KernelConvolutionCachingPiS_ii)
        /*0014*/ 	.word	0x00000000


	//----- nvinfo : EIATTR_MIN_STACK_SIZE
	.align		4
.L_4:
        /*0018*/ 	.byte	0x04, 0x12
        /*001a*/ 	.short	(.L_6 - .L_5)
	.align		4
.L_5:
        /*001c*/ 	.word	index@(_Z24KernelConvolutionCachingPiS_ii)
        /*0020*/ 	.word	0x00000000
.L_6:


//--------------------- .nv.compat                --------------------------
	.section	.nv.compat,"",@"SHT_CUDA_COMPAT_INFO"
	.align	4
        /*0000*/ 	.byte	0x02, 0x09, 0x00, 0x00, 0x02, 0x02, 0x01, 0x00, 0x02, 0x05, 0x05, 0x00, 0x03, 0x07, 0x01, 0x01
        /*0010*/ 	.byte	0x02, 0x03, 0x00, 0x00, 0x02, 0x06, 0x01, 0x00, 0x04, 0x0b, 0x08, 0x00, 0x09, 0x00, 0x00, 0x00
        /*0020*/ 	.byte	0x00, 0x00, 0x00, 0x00


//--------------------- .nv.info._Z24KernelConvolutionCachingPiS_ii --------------------------
	.section	.nv.info._Z24KernelConvolutionCachingPiS_ii,"",@"SHT_CUDA_INFO"
	.sectionflags	@""
	.align	4


	//----- nvinfo : EIATTR_CUDA_API_VERSION
	.align		4
        /*0000*/ 	.byte	0x04, 0x37
        /*0002*/ 	.short	(.L_8 - .L_7)
.L_7:
        /*0004*/ 	.word	0x00000082


	//----- nvinfo : EIATTR_KPARAM_INFO
	.align		4
.L_8:
        /*0008*/ 	.byte	0x04, 0x17
        /*000a*/ 	.short	(.L_10 - .L_9)
.L_9:
        /*000c*/ 	.word	0x00000000
        /*0010*/ 	.short	0x0003
        /*0012*/ 	.short	0x0014
        /*0014*/ 	.byte	0x00, 0xf0, 0x11, 0x00


	//----- nvinfo : EIATTR_KPARAM_INFO
	.align		4
.L_10:
        /*0018*/ 	.byte	0x04, 0x17
        /*001a*/ 	.short	(.L_12 - .L_11)
.L_11:
        /*001c*/ 	.word	0x00000000
        /*0020*/ 	.short	0x0002
        /*0022*/ 	.short	0x0010
        /*0024*/ 	.byte	0x00, 0xf0, 0x11, 0x00


	//----- nvinfo : EIATTR_KPARAM_INFO
	.align		4
.L_12:
        /*0028*/ 	.byte	0x04, 0x17
        /*002a*/ 	.short	(.L_14 - .L_13)
.L_13:
        /*002c*/ 	.word	0x00000000
        /*0030*/ 	.short	0x0001
        /*0032*/ 	.short	0x0008
        /*0034*/ 	.byte	0x00, 0xf5, 0x21, 0x00


	//----- nvinfo : EIATTR_KPARAM_INFO
	.align		4
.L_14:
        /*0038*/ 	.byte	0x04, 0x17
        /*003a*/ 	.short	(.L_16 - .L_15)
.L_15:
        /*003c*/ 	.word	0x00000000
        /*0040*/ 	.short	0x0000
        /*0042*/ 	.short	0x0000
        /*0044*/ 	.byte	0x00, 0xf5, 0x21, 0x00


	//----- nvinfo : EIATTR_SPARSE_MMA_MASK
	.align		4
.L_16:
        /*0048*/ 	.byte	0x03, 0x50
        /*004a*/ 	.short	0x0000


	//----- nvinfo : EIATTR_MAXREG_COUNT
	.align		4
        /*004c*/ 	.byte	0x03, 0x1b
        /*004e*/ 	.short	0x00ff


	//----- nvinfo : EIATTR_MERCURY_ISA_VERSION
	.align		4
        /*0050*/ 	.byte	0x03, 0x5f
        /*0052*/ 	.short	0x0101


	//----- nvinfo : EIATTR_VRC_CTA_INIT_COUNT
	.align		4
        /*0054*/ 	.byte	0x02, 0x4a
	.zero		1
	.zero		1


	//----- nvinfo : EIATTR_EXIT_INSTR_OFFSETS
	.align		4
        /*0058*/ 	.byte	0x04, 0x1c
        /*005a*/ 	.short	(.L_18 - .L_17)


	//   ....[0]....
.L_17:
        /*005c*/ 	.word	0x00000ae0


	//----- nvinfo : EIATTR_CRS_STACK_SIZE
	.align		4
.L_18:
        /*0060*/ 	.byte	0x04, 0x1e
        /*0062*/ 	.short	(.L_20 - .L_19)
.L_19:
        /*0064*/ 	.word	0x00000000


	//----- nvinfo : EIATTR_CBANK_PARAM_SIZE
	.align		4
.L_20:
        /*0068*/ 	.byte	0x03, 0x19
        /*006a*/ 	.short	0x0018


	//----- nvinfo : EIATTR_PARAM_CBANK
	.align		4
        /*006c*/ 	.byte	0x04, 0x0a
        /*006e*/ 	.short	(.L_22 - .L_21)
	.align		4
.L_21:
        /*0070*/ 	.word	index@(.nv.constant0._Z24KernelConvolutionCachingPiS_ii)
        /*0074*/ 	.short	0x0380
        /*0076*/ 	.short	0x0018


	//----- nvinfo : EIATTR_SW_WAR
	.align		4
.L_22:
        /*0078*/ 	.byte	0x04, 0x36
        /*007a*/ 	.short	(.L_24 - .L_23)
.L_23:
        /*007c*/ 	.word	0x00000008
.L_24:


//--------------------- .nv.callgraph             --------------------------
	.section	.nv.callgraph,"",@"SHT_CUDA_CALLGRAPH"
	.align	4
	.sectionentsize	8
	.align		4
        /*0000*/ 	.word	0x00000000
	.align		4
        /*0004*/ 	.word	0xffffffff
	.align		4
        /*0008*/ 	.word	0x00000000
	.align		4
        /*000c*/ 	.word	0xfffffffe
	.align		4
        /*0010*/ 	.word	0x00000000
	.align		4
        /*0014*/ 	.word	0xfffffffd
	.align		4
        /*0018*/ 	.word	0x00000000
	.align		4
        /*001c*/ 	.word	0xfffffffc


//--------------------- .nv.constant3             --------------------------
	.section	.nv.constant3,"a",@progbits
	.align	4
.nv.constant3:
	.type		M,@object
	.size		M,(.L_0 - M)
M:
	.zero		20
.L_0:


//--------------------- .text._Z24KernelConvolutionCachingPiS_ii --------------------------
	.section	.text._Z24KernelConvolutionCachingPiS_ii,"ax",@progbits
	.align	128
        .global         _Z24KernelConvolutionCachingPiS_ii
        .type           _Z24KernelConvolutionCachingPiS_ii,@function
        .size           _Z24KernelConvolutionCachingPiS_ii,(.L_x_7 - _Z24KernelConvolutionCachingPiS_ii)
        .other          _Z24KernelConvolutionCachingPiS_ii,@"STO_CUDA_ENTRY STV_DEFAULT"
_Z24KernelConvolutionCachingPiS_ii:
.text._Z24KernelConvolutionCachingPiS_ii:
[----:B------:R-:W-:Y:S01]  /*0000*/  LDC R1, c[0x0][0x37c] ;  /* 0x0000df00ff017b82 */ /* 0x000fe20000000800 */
[----:B------:R-:W0:Y:S01]  /*0010*/  S2R R3, SR_TID.X ;  /* 0x0000000000037919 */ /* 0x000e220000002100 */
[----:B------:R-:W1:Y:S06]  /*0020*/  LDCU UR5, c[0x0][0x390] ;  /* 0x00007200ff0577ac */ /* 0x000e6c0008000800 */
[----:B------:R-:W0:Y:S01]  /*0030*/  S2UR UR4, SR_CTAID.X ;  /* 0x00000000000479c3 */ /* 0x000e220000002500 */
[----:B------:R-:W-:Y:S01]  /*0040*/  HFMA2 R0, -RZ, RZ, 0, 0 ;  /* 0x00000000ff007431 */ /* 0x000fe200000001ff */
[----:B------:R-:W2:Y:S06]  /*0050*/  LDCU.64 UR8, c[0x0][0x358] ;  /* 0x00006b00ff0877ac */ /* 0x000eac0008000a00 */
[----:B------:R-:W0:Y:S01]  /*0060*/  LDC R2, c[0x0][0x360] ;  /* 0x0000d800ff027b82 */ /* 0x000e220000000800 */
[----:B-1----:R-:W-:Y:S01]  /*0070*/  UISETP.GE.AND UP0, UPT, UR5, 0x1, UPT ;  /* 0x000000010500788c */ /* 0x002fe2000bf06270 */
[----:B0-----:R-:W-:-:S08]  /*0080*/  IMAD R2, R2, UR4, R3 ;  /* 0x0000000402027c24 */ /* 0x001fd0000f8e0203 */
[----:B--2---:R-:W-:Y:S05]  /*0090*/  BRA.U !UP0, `(.L_x_0) ;  /* 0x0000000908847547 */ /* 0x004fea000b800000 */
[----:B------:R-:W-:Y:S01]  /*00a0*/  UISETP.GE.U32.AND UP0, UPT, UR5, 0x8, UPT ;  /* 0x000000080500788c */ /* 0x000fe2000bf06070 */
[----:B------:R-:W-:Y:S01]  /*00b0*/  MOV R3, RZ ;  /* 0x000000ff00037202 */ /* 0x000fe20000000f00 */
[----:B------:R-:W-:Y:S01]  /*00c0*/  ULEA.HI UR4, UR5, UR5, URZ, 0x1 ;  /* 0x0000000505047291 */ /* 0x000fe2000f8f08ff */
[----:B------:R-:W-:Y:S01]  /*00d0*/  IMAD.MOV.U32 R0, RZ, RZ, RZ ;  /* 0x000000ffff007224 */ /* 0x000fe200078e00ff */
[----:B------:R-:W-:Y:S02]  /*00e0*/  ULOP3.LUT UR6, UR5, 0x7, URZ, 0xc0, !UPT ;  /* 0x0000000705067892 */ /* 0x000fe4000f8ec0ff */
[----:B------:R-:W-:Y:S02]  /*00f0*/  USHF.R.S32.HI UR4, URZ, 0x1, UR4 ;  /* 0x00000001ff047899 */ /* 0x000fe40008011404 */
[----:B------:R-:W-:-:S04]  /*0100*/  UISETP.NE.AND UP1, UPT, UR6, URZ, UPT ;  /* 0x000000ff0600728c */ /* 0x000fc8000bf25270 */
[----:B------:R-:W-:Y:S01]  /*0110*/  IADD3 R4, PT, PT, R2, -UR4, RZ ;  /* 0x8000000402047c10 */ /* 0x000fe2000fffe0ff */
[----:B------:R-:W-:Y:S06]  /*0120*/  BRA.U !UP0, `(.L_x_1) ;  /* 0x0000000508247547 */ /* 0x000fec000b800000 */
[----:B------:R-:W-:Y:S01]  /*0130*/  ULOP3.LUT UR4, UR5, 0x7ffffff8, URZ, 0xc0, !UPT ;  /* 0x7ffffff805047892 */ /* 0x000fe2000f8ec0ff */
[----:B------:R-:W-:Y:S01]  /*0140*/  IMAD.MOV.U32 R7, RZ, RZ, RZ ;  /* 0x000000ffff077224 */ /* 0x000fe200078e00ff */
[----:B------:R-:W-:Y:S01]  /*0150*/  MOV R0, RZ ;  /* 0x000000ff00007202 */ /* 0x000fe20000000f00 */
[----:B------:R-:W0:Y:S03]  /*0160*/  LDCU UR7, c[0x0][0x394] ;  /* 0x00007280ff0777ac */ /* 0x000e260008000800 */
[----:B------:R-:W-:-:S07]  /*0170*/  IMAD.U32 R3, RZ, RZ, UR4 ;  /* 0x00000004ff037e24 */ /* 0x000fce000f8e00ff */
.L_x_2:
[----:B------:R-:W-:-:S04]  /*0180*/  IADD3 R25, PT, PT, R4, R7, RZ ;  /* 0x0000000704197210 */ /* 0x000fc80007ffe0ff */
[----:B0-----:R-:W-:-:S04]  /*0190*/  ISETP.GE.AND P6, PT, R25, UR7, PT ;  /* 0x0000000719007c0c */ /* 0x001fc8000bfc6270 */
[----:B------:R-:W-:-:S13]  /*01a0*/  ISETP.LT.OR P6, PT, R25, RZ, P6 ;  /* 0x000000ff1900720c */ /* 0x000fda00037c1670 */
[----:B------:R-:W0:Y:S02]  /*01b0*/  @!P6 LDC.64 R8, c[0x0][0x380] ;  /* 0x0000e000ff08eb82 */ /* 0x000e240000000a00 */
[----:B0-----:R-:W-:-:S05]  /*01c0*/  @!P6 IMAD.WIDE.U32 R8, R25, 0x4, R8 ;  /* 0x000000041908e825 */ /* 0x001fca00078e0008 */
[----:B------:R0:W2:Y:S01]  /*01d0*/  @!P6 LDG.E R11, desc[UR8][R8.64] ;  /* 0x00000008080be981 */ /* 0x0000a2000c1e1900 */
[----:B------:R-:W-:Y:S01]  /*01e0*/  VIADD R15, R25, 0x1 ;  /* 0x00000001190f7836 */ /* 0x000fe20000000000 */
[----:B------:R-:W-:Y:S01]  /*01f0*/  SHF.L.U32 R5, R7, 0x2, RZ ;  /* 0x0000000207057819 */ /* 0x000fe200000006ff */
[C---:B------:R-:W-:Y:S01]  /*0200*/  VIADD R29, R25.reuse, 0x2 ;  /* 0x00000002191d7836 */ /* 0x040fe20000000000 */
[C---:B------:R-:W-:Y:S01]  /*0210*/  IADD3 R27, PT, PT, R25.reuse, 0x3, RZ ;  /* 0x00000003191b7810 */ /* 0x040fe20007ffe0ff */
[----:B------:R-:W-:Y:S01]  /*0220*/  VIADD R6, R25, 0x4 ;  /* 0x0000000419067836 */ /* 0x000fe20000000000 */
[----:B------:R-:W-:Y:S01]  /*0230*/  ISETP.GE.AND P0, PT, R15, UR7, PT ;  /* 0x000000070f007c0c */ /* 0x000fe2000bf06270 */
[----:B------:R-:W2:Y:S01]  /*0240*/  @!P6 LDC R10, c[0x3][R5] ;  /* 0x00c00000050aeb82 */ /* 0x000ea20000000800 */
[----:B------:R-:W-:Y:S02]  /*0250*/  ISETP.GE.AND P1, PT, R29, UR7, PT ;  /* 0x000000071d007c0c */ /* 0x000fe4000bf26270 */
[----:B------:R-:W-:Y:S01]  /*0260*/  ISETP.LT.OR P0, PT, R15, RZ, P0 ;  /* 0x000000ff0f00720c */ /* 0x000fe20000701670 */
[----:B0-----:R-:W-:Y:S01]  /*0270*/  VIADD R9, R25, 0x6 ;  /* 0x0000000619097836 */ /* 0x001fe20000000000 */
[----:B------:R-:W-:-:S02]  /*0280*/  ISETP.GE.AND P2, PT, R27, UR7, PT ;  /* 0x000000071b007c0c */ /* 0x000fc4000bf46270 */
[----:B------:R-:W-:Y:S02]  /*0290*/  ISETP.LT.OR P1, PT, R29, RZ, P1 ;  /* 0x000000ff1d00720c */ /* 0x000fe40000f21670 */
[----:B------:R-:W-:Y:S02]  /*02a0*/  IADD3 R8, PT, PT, R25, 0x5, RZ ;  /* 0x0000000519087810 */ /* 0x000fe40007ffe0ff */
[----:B------:R-:W-:Y:S02]  /*02b0*/  ISETP.GE.AND P3, PT, R6, UR7, PT ;  /* 0x0000000706007c0c */ /* 0x000fe4000bf66270 */
[----:B------:R-:W-:Y:S02]  /*02c0*/  ISETP.LT.OR P2, PT, R27, RZ, P2 ;  /* 0x000000ff1b00720c */ /* 0x000fe40001741670 */
[----:B------:R-:W-:Y:S01]  /*02d0*/  ISETP.GE.AND P5, PT, R8, UR7, PT ;  /* 0x0000000708007c0c */ /* 0x000fe2000bfa6270 */
[----:B------:R-:W0:Y:S01]  /*02e0*/  @!P0 LDC.64 R22, c[0x0][0x380] ;  /* 0x0000e000ff168b82 */ /* 0x000e220000000a00 */
[----:B------:R-:W-:-:S02]  /*02f0*/  ISETP.LT.OR P3, PT, R6, RZ, P3 ;  /* 0x000000ff0600720c */ /* 0x000fc40001f61670 */
[----:B------:R-:W-:Y:S02]  /*0300*/  IADD3 R25, PT, PT, R25, 0x7, RZ ;  /* 0x0000000719197810 */ /* 0x000fe40007ffe0ff */
[C---:B------:R-:W-:Y:S02]  /*0310*/  ISETP.GE.AND P4, PT, R9.reuse, UR7, PT ;  /* 0x0000000709007c0c */ /* 0x040fe4000bf86270 */
[----:B------:R-:W-:Y:S01]  /*0320*/  ISETP.LT.OR P5, PT, R8, RZ, P5 ;  /* 0x000000ff0800720c */ /* 0x000fe20002fa1670 */
[----:B------:R-:W1:Y:S01]  /*0330*/  @!P1 LDC.64 R20, c[0x0][0x380] ;  /* 0x0000e000ff149b82 */ /* 0x000e620000000a00 */
[----:B------:R-:W-:-:S07]  /*0340*/  ISETP.LT.OR P4, PT, R9, RZ, P4 ;  /* 0x000000ff0900720c */ /* 0x000fce0002781670 */
[----:B------:R-:W3:Y:S08]  /*0350*/  @!P2 LDC.64 R18, c[0x0][0x380] ;  /* 0x0000e000ff12ab82 */ /* 0x000ef00000000a00 */
[----:B------:R-:W4:Y:S01]  /*0360*/  @!P5 LDC.64 R12, c[0x0][0x380] ;  /* 0x0000e000ff0cdb82 */ /* 0x000f220000000a00 */
[----:B0-----:R-:W-:-:S06]  /*0370*/  @!P0 IMAD.WIDE.U32 R22, R15, 0x4, R22 ;  /* 0x000000040f168825 */ /* 0x001fcc00078e0016 */
[----:B------:R-:W5:Y:S01]  /*0380*/  @!P0 LDG.E R23, desc[UR8][R22.64] ;  /* 0x0000000816178981 */ /* 0x000f62000c1e1900 */
[----:B------:R-:W0:Y:S01]  /*0390*/  @!P4 LDC.64 R16, c[0x0][0x380] ;  /* 0x0000e000ff10cb82 */ /* 0x000e220000000a00 */
[----:B-1----:R-:W-:-:S06]  /*03a0*/  @!P1 IMAD.WIDE.U32 R20, R29, 0x4, R20 ;  /* 0x000000041d149825 */ /* 0x002fcc00078e0014 */
[----:B------:R-:W5:Y:S01]  /*03b0*/  @!P1 LDG.E R21, desc[UR8][R20.64] ;  /* 0x0000000814159981 */ /* 0x000f62000c1e1900 */
[----:B---3--:R-:W-:-:S06]  /*03c0*/  @!P2 IMAD.WIDE.U32 R18, R27, 0x4, R18 ;  /* 0x000000041b12a825 */ /* 0x008fcc00078e0012 */
[----:B------:R1:W3:Y:S01]  /*03d0*/  @!P2 LDG.E R19, desc[UR8][R18.64] ;  /* 0x000000081213a981 */ /* 0x0002e2000c1e1900 */
[----:B----4-:R-:W-:-:S06]  /*03e0*/  @!P5 IMAD.WIDE.U32 R12, R8, 0x4, R12 ;  /* 0x00000004080cd825 */ /* 0x010fcc00078e000c */
[----:B------:R-:W4:Y:S01]  /*03f0*/  @!P5 LDG.E R13, desc[UR8][R12.64] ;  /* 0x000000080c0dd981 */ /* 0x000f22000c1e1900 */
[----:B0-----:R-:W-:-:S06]  /*0400*/  @!P4 IMAD.WIDE.U32 R16, R9, 0x4, R16 ;  /* 0x000000040910c825 */ /* 0x001fcc00078e0010 */
[----:B------:R-:W4:Y:S01]  /*0410*/  @!P4 LDG.E R17, desc[UR8][R16.64] ;  /* 0x000000081011c981 */ /* 0x000f22000c1e1900 */
[----:B--2---:R-:W-:Y:S01]  /*0420*/  @!P6 IMAD R0, R11, R10, R0 ;  /* 0x0000000a0b00e224 */ /* 0x004fe200078e0200 */
[C---:B------:R-:W-:Y:S01]  /*0430*/  ISETP.GE.AND P6, PT, R25.reuse, UR7, PT ;  /* 0x0000000719007c0c */ /* 0x040fe2000bfc6270 */
[----:B------:R-:W0:Y:S03]  /*0440*/  @!P3 LDC.64 R10, c[0x0][0x380] ;  /* 0x0000e000ff0abb82 */ /* 0x000e260000000a00 */
[----:B------:R-:W-:-:S13]  /*0450*/  ISETP.LT.OR P6, PT, R25, RZ, P6 ;  /* 0x000000ff1900720c */ /* 0x000fda00037c1670 */
[----:B------:R-:W2:Y:S01]  /*0460*/  @!P6 LDC.64 R14, c[0x0][0x380] ;  /* 0x0000e000ff0eeb82 */ /* 0x000ea20000000a00 */
[----:B0-----:R-:W-:-:S06]  /*0470*/  @!P3 IMAD.WIDE.U32 R10, R6, 0x4, R10 ;  /* 0x00000004060ab825 */ /* 0x001fcc00078e000a */
[----:B------:R0:W4:Y:S01]  /*0480*/  @!P3 LDG.E R11, desc[UR8][R10.64] ;  /* 0x000000080a0bb981 */ /* 0x000122000c1e1900 */
[----:B--2---:R-:W-:-:S06]  /*0490*/  @!P6 IMAD.WIDE.U32 R14, R25, 0x4, R14 ;  /* 0x00000004190ee825 */ /* 0x004fcc00078e000e */
[----:B------:R-:W2:Y:S01]  /*04a0*/  @!P6 LDG.E R15, desc[UR8][R14.64] ;  /* 0x000000080e0fe981 */ /* 0x000ea2000c1e1900 */
[----:B------:R-:W5:Y:S08]  /*04b0*/  @!P0 LDC R6, c[0x3][R5+0x4] ;  /* 0x00c0010005068b82 */ /* 0x000f700000000800 */
[----:B------:R-:W3:Y:S08]  /*04c0*/  @!P1 LDC R8, c[0x3][R5+0x8] ;  /* 0x00c0020005089b82 */ /* 0x000ef00000000800 */
[----:B------:R-:W3:Y:S08]  /*04d0*/  @!P2 LDC R9, c[0x3][R5+0xc] ;  /* 0x00c003000509ab82 */ /* 0x000ef00000000800 */
[----:B-1----:R-:W4:Y:S01]  /*04e0*/  @!P3 LDC R18, c[0x3][R5+0x10] ;  /* 0x00c004000512bb82 */ /* 0x002f220000000800 */
[----:B-----5:R-:W-:-:S07]  /*04f0*/  @!P0 IMAD R0, R23, R6, R0 ;  /* 0x0000000617008224 */ /* 0x020fce00078e0200 */
[----:B------:R-:W1:Y:S08]  /*0500*/  @!P5 LDC R20, c[0x3][R5+0x14] ;  /* 0x00c005000514db82 */ /* 0x000e700000000800 */
[----:B0-----:R-:W0:Y:S01]  /*0510*/  @!P4 LDC R10, c[0x3][R5+0x18] ;  /* 0x00c00600050acb82 */ /* 0x001e220000000800 */
[----:B---3--:R-:W-:Y:S02]  /*0520*/  @!P1 IMAD R0, R21, R8, R0 ;  /* 0x0000000815009224 */ /* 0x008fe400078e0200 */
[----:B------:R-:W-:-:S05]  /*0530*/  VIADD R7, R7, 0x8 ;  /* 0x0000000807077836 */ /* 0x000fca0000000000 */
[----:B------:R-:W2:Y:S01]  /*0540*/  @!P6 LDC R6, c[0x3][R5+0x1c] ;  /* 0x00c007000506eb82 */ /* 0x000ea20000000800 */
[----:B------:R-:W-:Y:S01]  /*0550*/  @!P2 IMAD R0, R19, R9, R0 ;  /* 0x000000091300a224 */ /* 0x000fe200078e0200 */
[----:B------:R-:W-:-:S03]  /*0560*/  ISETP.NE.AND P0, PT, R7, R3, PT ;  /* 0x000000030700720c */ /* 0x000fc60003f05270 */
[----:B----4-:R-:W-:-:S04]  /*0570*/  @!P3 IMAD R0, R11, R18, R0 ;  /* 0x000000120b00b224 */ /* 0x010fc800078e0200 */
[----:B-1----:R-:W-:-:S04]  /*0580*/  @!P5 IMAD R0, R13, R20, R0 ;  /* 0x000000140d00d224 */ /* 0x002fc800078e0200 */
[----:B0-----:R-:W-:-:S04]  /*0590*/  @!P4 IMAD R0, R17, R10, R0 ;  /* 0x0000000a1100c224 */ /* 0x001fc800078e0200 */
[----:B--2---:R-:W-:Y:S01]  /*05a0*/  @!P6 IMAD R0, R15, R6, R0 ;  /* 0x000000060f00e224 */ /* 0x004fe200078e0200 */
[----:B------:R-:W-:Y:S06]  /*05b0*/  @P0 BRA `(.L_x_2) ;  /* 0xfffffff800f00947 */ /* 0x000fec000383ffff */
.L_x_1:
[----:B------:R-:W-:Y:S05]  /*05c0*/  BRA.U !UP1, `(.L_x_0) ;  /* 0x0000000509387547 */ /* 0x000fea000b800000 */
[----:B------:R-:W0:Y:S01]  /*05d0*/  LDCU UR4, c[0x0][0x390] ;  /* 0x00007200ff0477ac */ /* 0x000e220008000800 */
[----:B------:R-:W-:Y:S02]  /*05e0*/  UISETP.GE.U32.AND UP0, UPT, UR6, 0x4, UPT ;  /* 0x000000040600788c */ /* 0x000fe4000bf06070 */
[----:B0-----:R-:W-:-:S04]  /*05f0*/  ULOP3.LUT UR5, UR4, 0x3, URZ, 0xc0, !UPT ;  /* 0x0000000304057892 */ /* 0x001fc8000f8ec0ff */
[----:B------:R-:W-:-:S03]  /*0600*/  UISETP.NE.AND UP1, UPT, UR5, URZ, UPT ;  /* 0x000000ff0500728c */ /* 0x000fc6000bf25270 */
[----:B------:R-:W-:Y:S08]  /*0610*/  BRA.U !UP0, `(.L_x_3) ;  /* 0x00000001088c7547 */ /* 0x000ff0000b800000 */
[----:B------:R-:W0:Y:S01]  /*0620*/  LDCU UR6, c[0x0][0x394] ;  /* 0x00007280ff0677ac */ /* 0x000e220008000800 */
[----:B------:R-:W-:-:S04]  /*0630*/  IADD3 R5, PT, PT, R4, R3, RZ ;  /* 0x0000000304057210 */ /* 0x000fc80007ffe0ff */
[C---:B------:R-:W-:Y:S01]  /*0640*/  IADD3 R17, PT, PT, R5.reuse, 0x2, RZ ;  /* 0x0000000205117810 */ /* 0x040fe20007ffe0ff */
[C---:B------:R-:W-:Y:S02]  /*0650*/  VIADD R15, R5.reuse, 0x1 ;  /* 0x00000001050f7836 */ /* 0x040fe40000000000 */
[C---:B------:R-:W-:Y:S01]  /*0660*/  VIADD R19, R5.reuse, 0x3 ;  /* 0x0000000305137836 */ /* 0x040fe20000000000 */
[----:B0-----:R-:W-:Y:S02]  /*0670*/  ISETP.GE.AND P0, PT, R5, UR6, PT ;  /* 0x0000000605007c0c */ /* 0x001fe4000bf06270 */
[----:B------:R-:W-:Y:S02]  /*0680*/  ISETP.GE.AND P1, PT, R15, UR6, PT ;  /* 0x000000060f007c0c */ /* 0x000fe4000bf26270 */
[----:B------:R-:W-:Y:S02]  /*0690*/  ISETP.LT.OR P0, PT, R5, RZ, P0 ;  /* 0x000000ff0500720c */ /* 0x000fe40000701670 */
[----:B------:R-:W-:-:S02]  /*06a0*/  ISETP.GE.AND P2, PT, R17, UR6, PT ;  /* 0x0000000611007c0c */ /* 0x000fc4000bf46270 */
[----:B------:R-:W-:Y:S02]  /*06b0*/  ISETP.LT.OR P1, PT, R15, RZ, P1 ;  /* 0x000000ff0f00720c */ /* 0x000fe40000f21670 */
[----:B------:R-:W-:Y:S02]  /*06c0*/  ISETP.GE.AND P3, PT, R19, UR6, PT ;  /* 0x0000000613007c0c */ /* 0x000fe4000bf66270 */
[----:B------:R-:W-:Y:S02]  /*06d0*/  ISETP.LT.OR P2, PT, R17, RZ, P2 ;  /* 0x000000ff1100720c */ /* 0x000fe40001741670 */
[----:B------:R-:W-:-:S03]  /*06e0*/  ISETP.LT.OR P3, PT, R19, RZ, P3 ;  /* 0x000000ff1300720c */ /* 0x000fc60001f61670 */
[----:B------:R-:W0:Y:S08]  /*06f0*/  @!P0 LDC.64 R10, c[0x0][0x380] ;  /* 0x0000e000ff0a8b82 */ /* 0x000e300000000a00 */
[----:B------:R-:W1:Y:S08]  /*0700*/  @!P1 LDC.64 R12, c[0x0][0x380] ;  /* 0x0000e000ff0c9b82 */ /* 0x000e700000000a00 */
[----:B------:R-:W2:Y:S08]  /*0710*/  @!P2 LDC.64 R8, c[0x0][0x380] ;  /* 0x0000e000ff08ab82 */ /* 0x000eb00000000a00 */
[----:B------:R-:W3:Y:S01]  /*0720*/  @!P3 LDC.64 R6, c[0x0][0x380] ;  /* 0x0000e000ff06bb82 */ /* 0x000ee20000000a00 */
[----:B0-----:R-:W-:-:S06]  /*0730*/  @!P0 IMAD.WIDE.U32 R10, R5, 0x4, R10 ;  /* 0x00000004050a8825 */ /* 0x001fcc00078e000a */
[----:B------:R-:W4:Y:S01]  /*0740*/  @!P0 LDG.E R11, desc[UR8][R10.64] ;  /* 0x000000080a0b8981 */ /* 0x000f22000c1e1900 */
[----:B-1----:R-:W-:-:S06]  /*0750*/  @!P1 IMAD.WIDE.U32 R12, R15, 0x4, R12 ;  /* 0x000000040f0c9825 */ /* 0x002fcc00078e000c */
[----:B------:R-:W5:Y:S01]  /*0760*/  @!P1 LDG.E R13, desc[UR8][R12.64] ;  /* 0x000000080c0d9981 */ /* 0x000f62000c1e1900 */
[----:B--2---:R-:W-:-:S06]  /*0770*/  @!P2 IMAD.WIDE.U32 R8, R17, 0x4, R8 ;  /* 0x000000041108a825 */ /* 0x004fcc00078e0008 */
[----:B------:R-:W2:Y:S01]  /*0780*/  @!P2 LDG.E R9, desc[UR8][R8.64] ;  /* 0x000000080809a981 */ /* 0x000ea2000c1e1900 */
[----:B---3--:R-:W-:-:S06]  /*0790*/  @!P3 IMAD.WIDE.U32 R6, R19, 0x4, R6 ;  /* 0x000000041306b825 */ /* 0x008fcc00078e0006 */
[----:B------:R-:W3:Y:S01]  /*07a0*/  @!P3 LDG.E R7, desc[UR8][R6.64] ;  /* 0x000000080607b981 */ /* 0x000ee2000c1e1900 */
[----:B------:R-:W-:-:S04]  /*07b0*/  SHF.L.U32 R5, R3, 0x2, RZ ;  /* 0x0000000203057819 */ /* 0x000fc800000006ff */
[----:B------:R-:W4:Y:S08]  /*07c0*/  @!P0 LDC R14, c[0x3][R5] ;  /* 0x00c00000050e8b82 */ /* 0x000f300000000800 */
[----:B------:R-:W5:Y:S08]  /*07d0*/  @!P1 LDC R15, c[0x3][R5+0x4] ;  /* 0x00c00100050f9b82 */ /* 0x000f700000000800 */
[----:B------:R-:W2:Y:S08]  /*07e0*/  @!P2 LDC R16, c[0x3][R5+0x8] ;  /* 0x00c002000510ab82 */ /* 0x000eb00000000800 */
[----:B------:R-:W3:Y:S01]  /*07f0*/  @!P3 LDC R17, c[0x3][R5+0xc] ;  /* 0x00c003000511bb82 */ /* 0x000ee20000000800 */
[----:B------:R-:W-:-:S02]  /*0800*/  VIADD R3, R3, 0x4 ;  /* 0x0000000403037836 */ /* 0x000fc40000000000 */
[----:B----4-:R-:W-:-:S04]  /*0810*/  @!P0 IMAD R0, R11, R14, R0 ;  /* 0x0000000e0b008224 */ /* 0x010fc800078e0200 */
[----:B-----5:R-:W-:-:S04]  /*0820*/  @!P1 IMAD R0, R13, R15, R0 ;  /* 0x0000000f0d009224 */ /* 0x020fc800078e0200 */
[----:B--2---:R-:W-:-:S04]  /*0830*/  @!P2 IMAD R0, R9, R16, R0 ;  /* 0x000000100900a224 */ /* 0x004fc800078e0200 */
[----:B---3--:R-:W-:-:S07]  /*0840*/  @!P3 IMAD R0, R7, R17, R0 ;  /* 0x000000110700b224 */ /* 0x008fce00078e0200 */
.L_x_3:
[----:B------:R-:W-:Y:S05]  /*0850*/  BRA.U !UP1, `(.L_x_0) ;  /* 0x0000000109947547 */ /* 0x000fea000b800000 */
[----:B------:R-:W-:Y:S02]  /*0860*/  UISETP.NE.AND UP0, UPT, UR5, 0x1, UPT ;  /* 0x000000010500788c */ /* 0x000fe4000bf05270 */
[----:B------:R-:W-:-:S04]  /*0870*/  ULOP3.LUT UR4, UR4, 0x1, URZ, 0xc0, !UPT ;  /* 0x0000000104047892 */ /* 0x000fc8000f8ec0ff */
[----:B------:R-:W-:-:S03]  /*0880*/  UISETP.NE.U32.AND UP1, UPT, UR4, 0x1, UPT ;  /* 0x000000010400788c */ /* 0x000fc6000bf25070 */
[----:B------:R-:W-:Y:S08]  /*0890*/  BRA.U !UP0, `(.L_x_4) ;  /* 0x00000001084c7547 */ /* 0x000ff0000b800000 */
[----:B------:R-:W0:Y:S01]  /*08a0*/  LDCU UR4, c[0x0][0x394] ;  /* 0x00007280ff0477ac */ /* 0x000e220008000800 */
[----:B------:R-:W-:-:S05]  /*08b0*/  IADD3 R11, PT, PT, R4, R3, RZ ;  /* 0x00000003040b7210 */ /* 0x000fca0007ffe0ff */
[C---:B------:R-:W-:Y:S01]  /*08c0*/  VIADD R5, R11.reuse, 0x1 ;  /* 0x000000010b057836 */ /* 0x040fe20000000000 */
[----:B0-----:R-:W-:-:S04]  /*08d0*/  ISETP.GE.AND P0, PT, R11, UR4, PT ;  /* 0x000000040b007c0c */ /* 0x001fc8000bf06270 */
[----:B------:R-:W-:Y:S02]  /*08e0*/  ISETP.GE.AND P1, PT, R5, UR4, PT ;  /* 0x0000000405007c0c */ /* 0x000fe4000bf26270 */
[----:B------:R-:W-:Y:S02]  /*08f0*/  ISETP.LT.OR P0, PT, R11, RZ, P0 ;  /* 0x000000ff0b00720c */ /* 0x000fe40000701670 */
[----:B------:R-:W-:-:S11]  /*0900*/  ISETP.LT.OR P1, PT, R5, RZ, P1 ;  /* 0x000000ff0500720c */ /* 0x000fd60000f21670 */
[----:B------:R-:W0:Y:S08]  /*0910*/  @!P0 LDC.64 R6, c[0x0][0x380] ;  /* 0x0000e000ff068b82 */ /* 0x000e300000000a00 */
[----:B------:R-:W1:Y:S01]  /*0920*/  @!P1 LDC.64 R8, c[0x0][0x380] ;  /* 0x0000e000ff089b82 */ /* 0x000e620000000a00 */
[----:B0-----:R-:W-:-:S06]  /*0930*/  @!P0 IMAD.WIDE.U32 R6, R11, 0x4, R6 ;  /* 0x000000040b068825 */ /* 0x001fcc00078e0006 */
[----:B------:R-:W2:Y:S01]  /*0940*/  @!P0 LDG.E R7, desc[UR8][R6.64] ;  /* 0x0000000806078981 */ /* 0x000ea2000c1e1900 */
[----:B-1----:R-:W-:-:S06]  /*0950*/  @!P1 IMAD.WIDE.U32 R8, R5, 0x4, R8 ;  /* 0x0000000405089825 */ /* 0x002fcc00078e0008 */
[----:B------:R-:W3:Y:S01]  /*0960*/  @!P1 LDG.E R9, desc[UR8][R8.64] ;  /* 0x0000000808099981 */ /* 0x000ee2000c1e1900 */
[----:B------:R-:W-:-:S04]  /*0970*/  SHF.L.U32 R11, R3, 0x2, RZ ;  /* 0x00000002030b7819 */ /* 0x000fc800000006ff */
[----:B------:R-:W2:Y:S08]  /*0980*/  @!P0 LDC R5, c[0x3][R11] ;  /* 0x00c000000b058b82 */ /* 0x000eb00000000800 */
[----:B------:R-:W3:Y:S01]  /*0990*/  @!P1 LDC R10, c[0x3][R11+0x4] ;  /* 0x00c001000b0a9b82 */ /* 0x000ee20000000800 */
[----:B------:R-:W-:Y:S02]  /*09a0*/  VIADD R3, R3, 0x2 ;  /* 0x0000000203037836 */ /* 0x000fe40000000000 */
[----:B--2---:R-:W-:-:S04]  /*09b0*/  @!P0 IMAD R0, R7, R5, R0 ;  /* 0x0000000507008224 */ /* 0x004fc800078e0200 */
[----:B---3--:R-:W-:-:S07]  /*09c0*/  @!P1 IMAD R0, R9, R10, R0 ;  /* 0x0000000a09009224 */ /* 0x008fce00078e0200 */
.L_x_4:
[----:B------:R-:W-:Y:S05]  /*09d0*/  BRA.U UP1, `(.L_x_0) ;  /* 0x0000000101347547 */ /* 0x000fea000b800000 */
[----:B------:R-:W0:Y:S01]  /*09e0*/  LDCU UR4, c[0x0][0x394] ;  /* 0x00007280ff0477ac */ /* 0x000e220008000800 */
[----:B------:R-:W-:Y:S01]  /*09f0*/  IADD3 R7, PT, PT, R4, R3, RZ ;  /* 0x0000000304077210 */ /* 0x000fe20007ffe0ff */
[----:B------:R-:W-:Y:S03]  /*0a00*/  BSSY.RECONVERGENT B0, `(.L_x_0) ;  /* 0x000000a000007945 */ /* 0x000fe60003800200 */
[----:B0-----:R-:W-:-:S04]  /*0a10*/  ISETP.GE.AND P0, PT, R7, UR4, PT ;  /* 0x0000000407007c0c */ /* 0x001fc8000bf06270 */
[----:B------:R-:W-:-:S13]  /*0a20*/  ISETP.LT.OR P0, PT, R7, RZ, P0 ;  /* 0x000000ff0700720c */ /* 0x000fda0000701670 */
[----:B------:R-:W-:Y:S05]  /*0a30*/  @P0 BRA `(.L_x_5) ;  /* 0x0000000000180947 */ /* 0x000fea0003800000 */
[----:B------:R-:W0:Y:S02]  /*0a40*/  LDC.64 R4, c[0x0][0x380] ;  /* 0x0000e000ff047b82 */ /* 0x000e240000000a00 */
[----:B0-----:R-:W-:-:S06]  /*0a50*/  IMAD.WIDE.U32 R4, R7, 0x4, R4 ;  /* 0x0000000407047825 */ /* 0x001fcc00078e0004 */
[----:B------:R-:W2:Y:S01]  /*0a60*/  LDG.E R5, desc[UR8][R4.64] ;  /* 0x0000000804057981 */ /* 0x000ea2000c1e1900 */
[----:B------:R-:W-:-:S06]  /*0a70*/  IMAD.SHL.U32 R3, R3, 0x4, RZ ;  /* 0x0000000403037824 */ /* 0x000fcc00078e00ff */
[----:B------:R-:W2:Y:S02]  /*0a80*/  LDC R3, c[0x3][R3] ;  /* 0x00c0000003037b82 */ /* 0x000ea40000000800 */
[----:B--2---:R-:W-:-:S07]  /*0a90*/  IMAD R0, R5, R3, R0 ;  /* 0x0000000305007224 */ /* 0x004fce00078e0200 */
.L_x_5:
[----:B------:R-:W-:Y:S05]  /*0aa0*/  BSYNC.RECONVERGENT B0 ;  /* 0x0000000000007941 */ /* 0x000fea0003800200 */
.L_x_0:
[----:B------:R-:W0:Y:S02]  /*0ab0*/  LDC.64 R4, c[0x0][0x388] ;  /* 0x0000e200ff047b82 */ /* 0x000e240000000a00 */
[----:B0-----:R-:W-:-:S05]  /*0ac0*/  IMAD.WIDE R2, R2, 0x4, R4 ;  /* 0x0000000402027825 */ /* 0x001fca00078e0204 */
[----:B------:R-:W-:Y:S01]  /*0ad0*/  STG.E desc[UR8][R2.64], R0 ;  /* 0x0000000002007986 */ /* 0x000fe2000c101908 */
[----:B------:R-:W-:Y:S05]  /*0ae0*/  EXIT ;  /* 0x000000000000794d */ /* 0x000fea0003800000 */
.L_x_6:
[----:B------:R-:W-:-:S00]  /*0af0*/  BRA `(.L_x_6) ;  /* 0xfffffffc00fc7947 */ /* 0x000fc0000383ffff */
[----:B------:R-:W-:-:S00]  /*0b00*/  NOP ;  /* 0x0000000000007918 */ /* 0x000fc00000000000 */
[----:B------:R-:W-:-:S00]  /*0b10*/  NOP ;  /* 0x0000000000007918 */ /* 0x000fc00000000000 */
[----:B------:R-:W-:-:S00]  /*0b20*/  NOP ;  /* 0x0000000000007918 */ /* 0x000fc00000000000 */
[----:B------:R-:W-:-:S00]  /*0b30*/  NOP ;  /* 0x0000000000007918 */ /* 0x000fc00000000000 */
[----:B------:R-:W-:-:S00]  /*0b40*/  NOP ;  /* 0x0000000000007918 */ /* 0x000fc00000000000 */
[----:B------:R-:W-:-:S00]  /*0b50*/  NOP ;  /* 0x0000000000007918 */ /* 0x000fc00000000000 */
[----:B------:R-:W-:-:S00]  /*0b60*/  NOP ;  /* 0x0000000000007918 */ /* 0x000fc00000000000 */
[----:B------:R-:W-:-:S00]  /*0b70*/  NOP ;  /* 0x0000000000007918 */ /* 0x000fc00000000000 */
.L_x_7:


//--------------------- .nv.shared.reserved.0     --------------------------
	.section	.nv.shared.reserved.0,"aw",@nobits
	.weak		__nv_reservedSMEM_offset_0_alias
	.size		__nv_reservedSMEM_offset_0_alias, 0, 64
	.other		__nv_reservedSMEM_offset_0_alias,@"STO_CUDA_RESERVED_SHARED STV_DEFAULT"
__nv_reservedSMEM_offset_0_alias:
	.zero		0
	.zero		64


//--------------------- .nv.constant0._Z24KernelConvolutionCachingPiS_ii --------------------------
	.section	.nv.constant0._Z24KernelConvolutionCachingPiS_ii,"a",@progbits
	.sectionflags	@""
	.align	4
.nv.constant0._Z24KernelConvolutionCachingPiS_ii:
	.zero		920


//--------------------- SYMBOLS --------------------------

	.type		.nv.reservedSmem.offset0,@object
	.size		.nv.reservedSmem.offset0,0x4
